//
// Generated by NVIDIA NVVM Compiler
//
// Compiler Build ID: CL-36424714
// Cuda compilation tools, release 13.0, V13.0.88
// Based on NVVM 20.0.0
//

.version 9.0
.target sm_100
.address_size 64

	// .globl	_Z7kernel3P4int3S0_

.visible .entry _Z7kernel3P4int3S0_(
	.param .u64 .ptr .align 1 _Z7kernel3P4int3S0__param_0,
	.param .u64 .ptr .align 1 _Z7kernel3P4int3S0__param_1
)
{
	.reg .b32 	%r<4>;
	.reg .b64 	%rd<5>;

	ld.param.u64 	%rd1, [_Z7kernel3P4int3S0__param_0];
	ld.param.u64 	%rd2, [_Z7kernel3P4int3S0__param_1];
	cvta.to.global.u64 	%rd3, %rd2;
	cvta.to.global.u64 	%rd4, %rd1;
	ld.global.u32 	%r1, [%rd4];
	ld.global.u32 	%r2, [%rd4+4];
	ld.global.u32 	%r3, [%rd4+8];
	st.global.u32 	[%rd3], %r1;
	st.global.u32 	[%rd3+4], %r2;
	st.global.u32 	[%rd3+8], %r3;
	ret;

}


// ===== COMPILED SASS (sm_100) =====

	.target	sm_100

	.elftype	@"ET_EXEC"


//--------------------- .note.nv.tkinfo           --------------------------
	.section	.note.nv.tkinfo,"",@"SHT_NOTE"
	.sectionflags	@"SHF_NOTE_NV_TKINFO"
	.tkinfo
        /*0018*/ 	.word	0x00000002
        /*0030*/ 	.string	""
        /*0030*/ 	.string	"ptxas"
        /*0030*/ 	.string	"Cuda compilation tools, release 13.0, V13.0.88"
        /*0030*/ 	.string	"Build cuda_13.0.r13.0/compiler.36424714_0"
        /*0030*/ 	.string	"-arch sm_100 -m 64 "



//--------------------- .note.nv.cuinfo           --------------------------
	.section	.note.nv.cuinfo,"",@"SHT_NOTE"
	.sectionflags	@"SHF_NOTE_NV_CUINFO"
        /*0018*/ 	.short	0x0002
        /*001a*/ 	.short	0x0064
        /*001c*/ 	.short	0x0082
	.zero		2


//--------------------- .nv.info                  --------------------------
	.section	.nv.info,"",@"SHT_CUDA_INFO"
	.align	4


	//----- nvinfo : EIATTR_REGCOUNT
	.align		4
        /*0000*/ 	.byte	0x04, 0x2f
        /*0002*/ 	.short	(.L_1 - .L_0)
	.align		4
.L_0:
        /*0004*/ 	.word	index@(_Z7kernel3P4int3S0_)
        /*0008*/ 	.word	0x0000000e


	//----- nvinfo : EIATTR_FRAME_SIZE
	.align		4
.L_1:
        /*000c*/ 	.byte	0x04, 0x11
        /*000e*/ 	.short	(.L_3 - .L_2)
	.align		4
.L_2:
        /*0010*/ 	.word	index@(_Z7kernel3P4int3S0_)
        /*0014*/ 	.word	0x00000000


	//----- nvinfo : EIATTR_MIN_STACK_SIZE
	.align		4
.L_3:
        /*0018*/ 	.byte	0x04, 0x12
        /*001a*/ 	.short	(.L_5 - .L_4)
	.align		4
.L_4:
        /*001c*/ 	.word	index@(_Z7kernel3P4int3S0_)
        /*0020*/ 	.word	0x00000000
.L_5:


//--------------------- .nv.compat                --------------------------
	.section	.nv.compat,"",@"SHT_CUDA_COMPAT_INFO"
	.align	4
        /*0000*/ 	.byte	0x02, 0x09, 0x00, 0x00, 0x02, 0x02, 0x01, 0x00, 0x02, 0x05, 0x05, 0x00, 0x03, 0x07, 0x01, 0x01
        /*0010*/ 	.byte	0x02, 0x03, 0x00, 0x00, 0x02, 0x06, 0x01, 0x00, 0x04, 0x0b, 0x08, 0x00, 0x09, 0x00, 0x00, 0x00
        /*0020*/ 	.byte	0x00, 0x00, 0x00, 0x00


//--------------------- .nv.info._Z7kernel3P4int3S0_ --------------------------
	.section	.nv.info._Z7kernel3P4int3S0_,"",@"SHT_CUDA_INFO"
	.sectionflags	@""
	.align	4


	//----- nvinfo : EIATTR_CUDA_API_VERSION
	.align		4
        /*0000*/ 	.byte	0x04, 0x37
        /*0002*/ 	.short	(.L_7 - .L_6)
.L_6:
        /*0004*/ 	.word	0x00000082


	//----- nvinfo : EIATTR_KPARAM_INFO
	.align		4
.L_7:
        /*0008*/ 	.byte	0x04, 0x17
        /*000a*/ 	.short	(.L_9 - .L_8)
.L_8:
        /*000c*/ 	.word	0x00000000
        /*0010*/ 	.short	0x0001
        /*0012*/ 	.short	0x0008
        /*0014*/ 	.byte	0x00, 0xf5, 0x21, 0x00


	//----- nvinfo : EIATTR_KPARAM_INFO
	.align		4
.L_9:
        /*0018*/ 	.byte	0x04, 0x17
        /*001a*/ 	.short	(.L_11 - .L_10)
.L_10:
        /*001c*/ 	.word	0x00000000
        /*0020*/ 	.short	0x0000
        /*0022*/ 	.short	0x0000
        /*0024*/ 	.byte	0x00, 0xf5, 0x21, 0x00


	//----- nvinfo : EIATTR_SPARSE_MMA_MASK
	.align		4
.L_11:
        /*0028*/ 	.byte	0x03, 0x50
        /*002a*/ 	.short	0x0000


	//----- nvinfo : EIATTR_MAXREG_COUNT
	.align		4
        /*002c*/ 	.byte	0x03, 0x1b
        /*002e*/ 	.short	0x00ff


	//----- nvinfo : EIATTR_MERCURY_ISA_VERSION
	.align		4
        /*0030*/ 	.byte	0x03, 0x5f
        /*0032*/ 	.short	0x0101


	//----- nvinfo : EIATTR_VRC_CTA_INIT_COUNT
	.align		4
        /*0034*/ 	.byte	0x02, 0x4a
	.zero		1
	.zero		1


	//----- nvinfo : EIATTR_EXIT_INSTR_OFFSETS
	.align		4
        /*0038*/ 	.byte	0x04, 0x1c
        /*003a*/ 	.short	(.L_13 - .L_12)


	//   ....[0]....
.L_12:
        /*003c*/ 	.word	0x000000a0


	//----- nvinfo : EIATTR_CBANK_PARAM_SIZE
	.align		4
.L_13:
        /*0040*/ 	.byte	0x03, 0x19
        /*0042*/ 	.short	0x0010


	//----- nvinfo : EIATTR_PARAM_CBANK
	.align		4
        /*0044*/ 	.byte	0x04, 0x0a
        /*0046*/ 	.short	(.L_15 - .L_14)
	.align		4
.L_14:
        /*0048*/ 	.word	index@(.nv.constant0._Z7kernel3P4int3S0_)
        /*004c*/ 	.short	0x0380
        /*004e*/ 	.short	0x0010


	//----- nvinfo : EIATTR_SW_WAR
	.align		4
.L_15:
        /*0050*/ 	.byte	0x04, 0x36
        /*0052*/ 	.short	(.L_17 - .L_16)
.L_16:
        /*0054*/ 	.word	0x00000008
.L_17:


//--------------------- .nv.callgraph             --------------------------
	.section	.nv.callgraph,"",@"SHT_CUDA_CALLGRAPH"
	.align	4
	.sectionentsize	8
	.align		4
        /*0000*/ 	.word	0x00000000
	.align		4
        /*0004*/ 	.word	0xffffffff
	.align		4
        /*0008*/ 	.word	0x00000000
	.align		4
        /*000c*/ 	.word	0xfffffffe
	.align		4
        /*0010*/ 	.word	0x00000000
	.align		4
        /*0014*/ 	.word	0xfffffffd
	.align		4
        /*0018*/ 	.word	0x00000000
	.align		4
        /*001c*/ 	.word	0xfffffffc


//--------------------- .text._Z7kernel3P4int3S0_ --------------------------
	.section	.text._Z7kernel3P4int3S0_,"ax",@progbits
	.align	128
        .global         _Z7kernel3P4int3S0_
        .type           _Z7kernel3P4int3S0_,@function
        .size           _Z7kernel3P4int3S0_,(.L_x_1 - _Z7kernel3P4int3S0_)
        .other          _Z7kernel3P4int3S0_,@"STO_CUDA_ENTRY STV_DEFAULT"
_Z7kernel3P4int3S0_:
.text._Z7kernel3P4int3S0_:
[----:B------:R-:W-:Y:S08]  /*0000*/  LDC R1, c[0x0][0x37c] ;  /* 0x0000df00ff017b82 */ /* 0x000ff00000000800 */
[----:B------:R-:W0:Y:S01]  /*0010*/  LDC.64 R2, c[0x0][0x380] ;  /* 0x0000e000ff027b82 */ /* 0x000e220000000a00 */
[----:B------:R-:W0:Y:S02]  /*0020*/  LDCU.64 UR4, c[0x0][0x358] ;  /* 0x00006b00ff0477ac */ /* 0x000e240008000a00 */
[----:B0-----:R-:W2:Y:S04]  /*0030*/  LDG.E R7, desc[UR4][R2.64] ;  /* 0x0000000402077981 */ /* 0x001ea8000c1e1900 */
[----:B------:R-:W3:Y:S04]  /*0040*/  LDG.E R9, desc[UR4][R2.64+0x4] ;  /* 0x0000040402097981 */ /* 0x000ee8000c1e1900 */
[----:B------:R-:W4:Y:S01]  /*0050*/  LDG.E R11, desc[UR4][R2.64+0x8] ;  /* 0x00000804020b7981 */ /* 0x000f22000c1e1900 */
[----:B------:R-:W2:Y:S03]  /*0060*/  LDC.64 R4, c[0x0][0x388] ;  /* 0x0000e200ff047b82 */ /* 0x000ea60000000a00 */
[----:B--2---:R-:W-:Y:S04]  /*0070*/  STG.E desc[UR4][R4.64], R7 ;  /* 0x0000000704007986 */ /* 0x004fe8000c101904 */
[----:B---3--:R-:W-:Y:S04]  /*0080*/  STG.E desc[UR4][R4.64+0x4], R9 ;  /* 0x0000040904007986 */ /* 0x008fe8000c101904 */
[----:B----4-:R-:W-:Y:S01]  /*0090*/  STG.E desc[UR4][R4.64+0x8], R11 ;  /* 0x0000080b04007986 */ /* 0x010fe2000c101904 */
[----:B------:R-:W-:Y:S05]  /*00a0*/  EXIT ;  /* 0x000000000000794d */ /* 0x000fea0003800000 */
.L_x_0:
[----:B------:R-:W-:-:S00]  /*00b0*/  BRA `(.L_x_0) ;  /* 0xfffffffc00fc7947 */ /* 0x000fc0000383ffff */
[----:B------:R-:W-:-:S00]  /*00c0*/  NOP ;  /* 0x0000000000007918 */ /* 0x000fc00000000000 */
        /* <DEDUP_REMOVED lines=11> */
.L_x_1:


//--------------------- .nv.shared.reserved.0     --------------------------
	.section	.nv.shared.reserved.0,"aw",@nobits
	.weak		__nv_reservedSMEM_offset_0_alias
	.size		__nv_reservedSMEM_offset_0_alias, 0, 64
	.other		__nv_reservedSMEM_offset_0_alias,@"STO_CUDA_RESERVED_SHARED STV_DEFAULT"
__nv_reservedSMEM_offset_0_alias:
	.zero		0
	.zero		64


//--------------------- .nv.constant0._Z7kernel3P4int3S0_ --------------------------
	.section	.nv.constant0._Z7kernel3P4int3S0_,"a",@progbits
	.sectionflags	@""
	.align	4
.nv.constant0._Z7kernel3P4int3S0_:
	.zero		912


//--------------------- SYMBOLS --------------------------

	.type		.nv.reservedSmem.offset0,@object
	.size		.nv.reservedSmem.offset0,0x4
